//
// Generated by NVIDIA NVVM Compiler
//
// Compiler Build ID: CL-36424714
// Cuda compilation tools, release 13.0, V13.0.88
// Based on NVVM 20.0.0
//

.version 9.0
.target sm_100
.address_size 64

	// .globl	_Z18bit_reverse_kernelP6float2mi
.extern .shared .align 16 .b8 s_data[];

.visible .entry _Z18bit_reverse_kernelP6float2mi(
	.param .u64 .ptr .align 1 _Z18bit_reverse_kernelP6float2mi_param_0,
	.param .u64 _Z18bit_reverse_kernelP6float2mi_param_1,
	.param .u32 _Z18bit_reverse_kernelP6float2mi_param_2
)
{
	.reg .pred 	%p<3>;
	.reg .b32 	%r<7>;
	.reg .b32 	%f<5>;
	.reg .b64 	%rd<11>;

	ld.param.u64 	%rd3, [_Z18bit_reverse_kernelP6float2mi_param_0];
	ld.param.u64 	%rd4, [_Z18bit_reverse_kernelP6float2mi_param_1];
	ld.param.u32 	%r1, [_Z18bit_reverse_kernelP6float2mi_param_2];
	mov.u32 	%r2, %ctaid.x;
	mov.u32 	%r3, %ntid.x;
	mov.u32 	%r4, %tid.x;
	mad.lo.s32 	%r5, %r2, %r3, %r4;
	cvt.u64.u32 	%rd1, %r5;
	setp.le.u64 	%p1, %rd4, %rd1;
	@%p1 bra 	$L__BB0_3;
	brev.b64 	%rd5, %rd1;
	sub.s32 	%r6, 64, %r1;
	shr.u64 	%rd2, %rd5, %r6;
	setp.le.u64 	%p2, %rd2, %rd1;
	@%p2 bra 	$L__BB0_3;
	cvta.to.global.u64 	%rd6, %rd3;
	shl.b64 	%rd7, %rd1, 3;
	add.s64 	%rd8, %rd6, %rd7;
	ld.global.v2.f32 	{%f1, %f2}, [%rd8];
	shl.b64 	%rd9, %rd2, 3;
	add.s64 	%rd10, %rd6, %rd9;
	ld.global.v2.f32 	{%f3, %f4}, [%rd10];
	st.global.v2.f32 	[%rd8], {%f3, %f4};
	st.global.v2.f32 	[%rd10], {%f1, %f2};
$L__BB0_3:
	ret;

}
	// .globl	_Z10fft_kernelP6float2mi
.visible .entry _Z10fft_kernelP6float2mi(
	.param .u64 .ptr .align 1 _Z10fft_kernelP6float2mi_param_0,
	.param .u64 _Z10fft_kernelP6float2mi_param_1,
	.param .u32 _Z10fft_kernelP6float2mi_param_2
)
{
	.reg .pred 	%p<10>;
	.reg .b32 	%r<26>;
	.reg .b32 	%f<45>;
	.reg .b64 	%rd<33>;

	ld.param.u64 	%rd16, [_Z10fft_kernelP6float2mi_param_0];
	ld.param.u64 	%rd15, [_Z10fft_kernelP6float2mi_param_1];
	ld.param.u32 	%r6, [_Z10fft_kernelP6float2mi_param_2];
	cvta.to.global.u64 	%rd1, %rd16;
	mov.u32 	%r7, %tid.x;
	cvt.u64.u32 	%rd2, %r7;
	mov.u32 	%r8, %ctaid.x;
	mov.u32 	%r1, %ntid.x;
	mul.lo.s32 	%r9, %r8, %r1;
	cvt.u64.u32 	%rd17, %r9;
	add.s64 	%rd3, %rd17, %rd2;
	setp.ge.u64 	%p1, %rd3, %rd15;
	setp.lt.s32 	%p2, %r6, 1;
	or.pred  	%p3, %p1, %p2;
	@%p3 bra 	$L__BB1_13;
	cvt.u32.u64 	%r10, %rd2;
	cvt.u64.u32 	%rd4, %r1;
	shl.b32 	%r11, %r10, 3;
	mov.u32 	%r12, s_data;
	add.s32 	%r2, %r12, %r11;
	shl.b64 	%rd19, %rd3, 3;
	add.s64 	%rd5, %rd1, %rd19;
	neg.s32 	%r25, %r6;
	mov.b64 	%rd32, 0;
$L__BB1_2:
	mov.u64 	%rd6, %rd32;
	add.s64 	%rd32, %rd6, 1;
	cvt.u32.u64 	%r13, %rd32;
	mov.b64 	%rd20, 1;
	shl.b64 	%rd8, %rd20, %r13;
	shr.u64 	%rd9, %rd8, 1;
	setp.gt.u64 	%p4, %rd8, %rd4;
	@%p4 bra 	$L__BB1_9;
	setp.le.u64 	%p5, %rd8, %rd2;
	@%p5 bra 	$L__BB1_5;
	ld.global.v2.f32 	{%f1, %f2}, [%rd5];
	st.shared.v2.f32 	[%r2], {%f1, %f2};
$L__BB1_5:
	bar.sync 	0;
	add.s64 	%rd21, %rd9, -1;
	and.b64  	%rd10, %rd21, %rd2;
	cvt.u32.u64 	%r14, %rd6;
	shr.u64 	%rd22, %rd2, %r14;
	shl.b64 	%rd23, %rd22, %r13;
	add.s64 	%rd11, %rd10, %rd23;
	add.s64 	%rd12, %rd11, %rd9;
	setp.ge.u64 	%p6, %rd12, %rd15;
	@%p6 bra 	$L__BB1_7;
	cvt.rn.f32.u64 	%f3, %rd10;
	cvt.rn.f32.u64 	%f4, %rd8;
	mov.f32 	%f5, 0fC0C90FDB;
	mul.rn.f32 	%f6, %f5, %f3;
	div.approx.f32 	%f7, %f6, %f4;
	sin.approx.f32 	%f8, %f7;
	cos.approx.f32 	%f9, %f7;
	cvt.u32.u64 	%r16, %rd11;
	shl.b32 	%r17, %r16, 3;
	add.s32 	%r19, %r12, %r17;
	ld.shared.v2.f32 	{%f10, %f11}, [%r19];
	cvt.u32.u64 	%r20, %rd12;
	shl.b32 	%r21, %r20, 3;
	add.s32 	%r22, %r12, %r21;
	ld.shared.v2.f32 	{%f12, %f13}, [%r22];
	neg.f32 	%f14, %f13;
	mul.rn.f32 	%f15, %f12, %f9;
	fma.rn.f32 	%f16, %f14, %f8, %f15;
	mul.rn.f32 	%f17, %f12, %f8;
	fma.rn.f32 	%f18, %f13, %f9, %f17;
	add.rn.f32 	%f19, %f10, %f16;
	add.rn.f32 	%f20, %f11, %f18;
	st.shared.v2.f32 	[%r19], {%f19, %f20};
	sub.rn.f32 	%f21, %f10, %f16;
	sub.rn.f32 	%f22, %f11, %f18;
	st.shared.v2.f32 	[%r22], {%f21, %f22};
$L__BB1_7:
	setp.le.u64 	%p7, %rd8, %rd2;
	bar.sync 	0;
	@%p7 bra 	$L__BB1_12;
	ld.shared.v2.f32 	{%f23, %f24}, [%r2];
	st.global.v2.f32 	[%rd5], {%f23, %f24};
	bra.uni 	$L__BB1_12;
$L__BB1_9:
	add.s64 	%rd24, %rd9, -1;
	and.b64  	%rd13, %rd24, %rd2;
	cvt.u32.u64 	%r23, %rd6;
	shr.u64 	%rd25, %rd2, %r23;
	shl.b64 	%rd26, %rd25, %r13;
	add.s64 	%rd14, %rd13, %rd26;
	add.s64 	%rd27, %rd14, %rd9;
	setp.ge.u64 	%p8, %rd27, %rd15;
	@%p8 bra 	$L__BB1_11;
	cvt.rn.f32.u64 	%f25, %rd13;
	cvt.rn.f32.u64 	%f26, %rd8;
	mov.f32 	%f27, 0fC0C90FDB;
	mul.rn.f32 	%f28, %f27, %f25;
	div.approx.f32 	%f29, %f28, %f26;
	sin.approx.f32 	%f30, %f29;
	cos.approx.f32 	%f31, %f29;
	shl.b64 	%rd28, %rd14, 3;
	add.s64 	%rd29, %rd1, %rd28;
	ld.global.v2.f32 	{%f32, %f33}, [%rd29];
	shl.b64 	%rd30, %rd9, 3;
	add.s64 	%rd31, %rd29, %rd30;
	ld.global.v2.f32 	{%f34, %f35}, [%rd31];
	neg.f32 	%f36, %f35;
	mul.rn.f32 	%f37, %f34, %f31;
	fma.rn.f32 	%f38, %f36, %f30, %f37;
	mul.rn.f32 	%f39, %f34, %f30;
	fma.rn.f32 	%f40, %f35, %f31, %f39;
	add.rn.f32 	%f41, %f32, %f38;
	add.rn.f32 	%f42, %f33, %f40;
	st.global.v2.f32 	[%rd29], {%f41, %f42};
	sub.rn.f32 	%f43, %f32, %f38;
	sub.rn.f32 	%f44, %f33, %f40;
	st.global.v2.f32 	[%rd31], {%f43, %f44};
$L__BB1_11:
	bar.sync 	0;
$L__BB1_12:
	add.s32 	%r25, %r25, 1;
	setp.ne.s32 	%p9, %r25, 0;
	@%p9 bra 	$L__BB1_2;
$L__BB1_13:
	ret;

}


// ===== COMPILED SASS (sm_100) =====

	.target	sm_100

	.elftype	@"ET_EXEC"


//--------------------- .note.nv.tkinfo           --------------------------
	.section	.note.nv.tkinfo,"",@"SHT_NOTE"
	.sectionflags	@"SHF_NOTE_NV_TKINFO"
	.tkinfo
        /*0018*/ 	.word	0x00000002
        /*0030*/ 	.string	""
        /*0030*/ 	.string	"ptxas"
        /*0030*/ 	.string	"Cuda compilation tools, release 13.0, V13.0.88"
        /*0030*/ 	.string	"Build cuda_13.0.r13.0/compiler.36424714_0"
        /*0030*/ 	.string	"-arch sm_100 -m 64 "



//--------------------- .note.nv.cuinfo           --------------------------
	.section	.note.nv.cuinfo,"",@"SHT_NOTE"
	.sectionflags	@"SHF_NOTE_NV_CUINFO"
        /*0018*/ 	.short	0x0002
        /*001a*/ 	.short	0x0064
        /*001c*/ 	.short	0x0082
	.zero		2


//--------------------- .nv.info                  --------------------------
	.section	.nv.info,"",@"SHT_CUDA_INFO"
	.align	4


	//----- nvinfo : EIATTR_REGCOUNT
	.align		4
        /*0000*/ 	.byte	0x04, 0x2f
        /*0002*/ 	.short	(.L_1 - .L_0)
	.align		4
.L_0:
        /*0004*/ 	.word	index@(_Z18bit_reverse_kernelP6float2mi)
        /*0008*/ 	.word	0x0000000c


	//----- nvinfo : EIATTR_FRAME_SIZE
	.align		4
.L_1:
        /*000c*/ 	.byte	0x04, 0x11
        /*000e*/ 	.short	(.L_3 - .L_2)
	.align		4
.L_2:
        /*0010*/ 	.word	index@(_Z18bit_reverse_kernelP6float2mi)
        /*0014*/ 	.word	0x00000000


	//----- nvinfo : EIATTR_REGCOUNT
	.align		4
.L_3:
        /*0018*/ 	.byte	0x04, 0x2f
        /*001a*/ 	.short	(.L_5 - .L_4)
	.align		4
.L_4:
        /*001c*/ 	.word	index@(_Z10fft_kernelP6float2mi)
        /*0020*/ 	.word	0x00000018


	//----- nvinfo : EIATTR_FRAME_SIZE
	.align		4
.L_5:
        /*0024*/ 	.byte	0x04, 0x11
        /*0026*/ 	.short	(.L_7 - .L_6)
	.align		4
.L_6:
        /*0028*/ 	.word	index@(_Z10fft_kernelP6float2mi)
        /*002c*/ 	.word	0x00000000


	//----- nvinfo : EIATTR_MIN_STACK_SIZE
	.align		4
.L_7:
        /*0030*/ 	.byte	0x04, 0x12
        /*0032*/ 	.short	(.L_9 - .L_8)
	.align		4
.L_8:
        /*0034*/ 	.word	index@(_Z10fft_kernelP6float2mi)
        /*0038*/ 	.word	0x00000000


	//----- nvinfo : EIATTR_MIN_STACK_SIZE
	.align		4
.L_9:
        /*003c*/ 	.byte	0x04, 0x12
        /*003e*/ 	.short	(.L_11 - .L_10)
	.align		4
.L_10:
        /*0040*/ 	.word	index@(_Z18bit_reverse_kernelP6float2mi)
        /*0044*/ 	.word	0x00000000
.L_11:


//--------------------- .nv.compat                --------------------------
	.section	.nv.compat,"",@"SHT_CUDA_COMPAT_INFO"
	.align	4
        /*0000*/ 	.byte	0x02, 0x09, 0x00, 0x00, 0x02, 0x02, 0x01, 0x00, 0x02, 0x05, 0x05, 0x00, 0x03, 0x07, 0x01, 0x01
        /*0010*/ 	.byte	0x02, 0x03, 0x00, 0x00, 0x02, 0x06, 0x01, 0x00, 0x04, 0x0b, 0x08, 0x00, 0x01, 0x00, 0x00, 0x00
        /*0020*/ 	.byte	0x00, 0x00, 0x00, 0x00


//--------------------- .nv.info._Z10fft_kernelP6float2mi --------------------------
	.section	.nv.info._Z10fft_kernelP6float2mi,"",@"SHT_CUDA_INFO"
	.sectionflags	@""
	.align	4


	//----- nvinfo : EIATTR_CUDA_API_VERSION
	.align		4
        /*0000*/ 	.byte	0x04, 0x37
        /*0002*/ 	.short	(.L_13 - .L_12)
.L_12:
        /*0004*/ 	.word	0x00000082


	//----- nvinfo : EIATTR_KPARAM_INFO
	.align		4
.L_13:
        /*0008*/ 	.byte	0x04, 0x17
        /*000a*/ 	.short	(.L_15 - .L_14)
.L_14:
        /*000c*/ 	.word	0x00000000
        /*0010*/ 	.short	0x0002
        /*0012*/ 	.short	0x0010
        /*0014*/ 	.byte	0x00, 0xf0, 0x11, 0x00


	//----- nvinfo : EIATTR_KPARAM_INFO
	.align		4
.L_15:
        /*0018*/ 	.byte	0x04, 0x17
        /*001a*/ 	.short	(.L_17 - .L_16)
.L_16:
        /*001c*/ 	.word	0x00000000
        /*0020*/ 	.short	0x0001
        /*0022*/ 	.short	0x0008
        /*0024*/ 	.byte	0x00, 0xf0, 0x21, 0x00


	//----- nvinfo : EIATTR_KPARAM_INFO
	.align		4
.L_17:
        /*0028*/ 	.byte	0x04, 0x17
        /*002a*/ 	.short	(.L_19 - .L_18)
.L_18:
        /*002c*/ 	.word	0x00000000
        /*0030*/ 	.short	0x0000
        /*0032*/ 	.short	0x0000
        /*0034*/ 	.byte	0x00, 0xf5, 0x21, 0x00


	//----- nvinfo : EIATTR_SPARSE_MMA_MASK
	.align		4
.L_19:
        /*0038*/ 	.byte	0x03, 0x50
        /*003a*/ 	.short	0x0000


	//----- nvinfo : EIATTR_MAXREG_COUNT
	.align		4
        /*003c*/ 	.byte	0x03, 0x1b
        /*003e*/ 	.short	0x00ff


	//----- nvinfo : EIATTR_NUM_BARRIERS
	.align		4
        /*0040*/ 	.byte	0x02, 0x4c
        /*0042*/ 	.byte	0x01
	.zero		1


	//----- nvinfo : EIATTR_MERCURY_ISA_VERSION
	.align		4
        /*0044*/ 	.byte	0x03, 0x5f
        /*0046*/ 	.short	0x0101


	//----- nvinfo : EIATTR_VRC_CTA_INIT_COUNT
	.align		4
        /*0048*/ 	.byte	0x02, 0x4a
	.zero		1
	.zero		1


	//----- nvinfo : EIATTR_EXIT_INSTR_OFFSETS
	.align		4
        /*004c*/ 	.byte	0x04, 0x1c
        /*004e*/ 	.short	(.L_21 - .L_20)


	//   ....[0]....
.L_20:
        /*0050*/ 	.word	0x000000c0


	//   ....[1]....
        /*0054*/ 	.word	0x000008b0


	//----- nvinfo : EIATTR_CRS_STACK_SIZE
	.align		4
.L_21:
        /*0058*/ 	.byte	0x04, 0x1e
        /*005a*/ 	.short	(.L_23 - .L_22)
.L_22:
        /*005c*/ 	.word	0x00000000


	//----- nvinfo : EIATTR_CBANK_PARAM_SIZE
	.align		4
.L_23:
        /*0060*/ 	.byte	0x03, 0x19
        /*0062*/ 	.short	0x0014


	//----- nvinfo : EIATTR_PARAM_CBANK
	.align		4
        /*0064*/ 	.byte	0x04, 0x0a
        /*0066*/ 	.short	(.L_25 - .L_24)
	.align		4
.L_24:
        /*0068*/ 	.word	index@(.nv.constant0._Z10fft_kernelP6float2mi)
        /*006c*/ 	.short	0x0380
        /*006e*/ 	.short	0x0014


	//----- nvinfo : EIATTR_SW_WAR
	.align		4
.L_25:
        /*0070*/ 	.byte	0x04, 0x36
        /*0072*/ 	.short	(.L_27 - .L_26)
.L_26:
        /*0074*/ 	.word	0x00000008
.L_27:


//--------------------- .nv.info._Z18bit_reverse_kernelP6float2mi --------------------------
	.section	.nv.info._Z18bit_reverse_kernelP6float2mi,"",@"SHT_CUDA_INFO"
	.sectionflags	@""
	.align	4


	//----- nvinfo : EIATTR_CUDA_API_VERSION
	.align		4
        /*0000*/ 	.byte	0x04, 0x37
        /*0002*/ 	.short	(.L_29 - .L_28)
.L_28:
        /*0004*/ 	.word	0x00000082


	//----- nvinfo : EIATTR_KPARAM_INFO
	.align		4
.L_29:
        /*0008*/ 	.byte	0x04, 0x17
        /*000a*/ 	.short	(.L_31 - .L_30)
.L_30:
        /*000c*/ 	.word	0x00000000
        /*0010*/ 	.short	0x0002
        /*0012*/ 	.short	0x0010
        /*0014*/ 	.byte	0x00, 0xf0, 0x11, 0x00


	//----- nvinfo : EIATTR_KPARAM_INFO
	.align		4
.L_31:
        /*0018*/ 	.byte	0x04, 0x17
        /*001a*/ 	.short	(.L_33 - .L_32)
.L_32:
        /*001c*/ 	.word	0x00000000
        /*0020*/ 	.short	0x0001
        /*0022*/ 	.short	0x0008
        /*0024*/ 	.byte	0x00, 0xf0, 0x21, 0x00


	//----- nvinfo : EIATTR_KPARAM_INFO
	.align		4
.L_33:
        /*0028*/ 	.byte	0x04, 0x17
        /*002a*/ 	.short	(.L_35 - .L_34)
.L_34:
        /*002c*/ 	.word	0x00000000
        /*0030*/ 	.short	0x0000
        /*0032*/ 	.short	0x0000
        /*0034*/ 	.byte	0x00, 0xf5, 0x21, 0x00


	//----- nvinfo : EIATTR_SPARSE_MMA_MASK
	.align		4
.L_35:
        /*0038*/ 	.byte	0x03, 0x50
        /*003a*/ 	.short	0x0000


	//----- nvinfo : EIATTR_MAXREG_COUNT
	.align		4
        /*003c*/ 	.byte	0x03, 0x1b
        /*003e*/ 	.short	0x00ff


	//----- nvinfo : EIATTR_MERCURY_ISA_VERSION
	.align		4
        /*0040*/ 	.byte	0x03, 0x5f
        /*0042*/ 	.short	0x0101


	//----- nvinfo : EIATTR_VRC_CTA_INIT_COUNT
	.align		4
        /*0044*/ 	.byte	0x02, 0x4a
	.zero		1
	.zero		1


	//----- nvinfo : EIATTR_EXIT_INSTR_OFFSETS
	.align		4
        /*0048*/ 	.byte	0x04, 0x1c
        /*004a*/ 	.short	(.L_37 - .L_36)


	//   ....[0]....
.L_36:
        /*004c*/ 	.word	0x00000080


	//   ....[1]....
        /*0050*/ 	.word	0x00000100


	//   ....[2]....
        /*0054*/ 	.word	0x000001b0


	//----- nvinfo : EIATTR_CBANK_PARAM_SIZE
	.align		4
.L_37:
        /*0058*/ 	.byte	0x03, 0x19
        /*005a*/ 	.short	0x0014


	//----- nvinfo : EIATTR_PARAM_CBANK
	.align		4
        /*005c*/ 	.byte	0x04, 0x0a
        /*005e*/ 	.short	(.L_39 - .L_38)
	.align		4
.L_38:
        /*0060*/ 	.word	index@(.nv.constant0._Z18bit_reverse_kernelP6float2mi)
        /*0064*/ 	.short	0x0380
        /*0066*/ 	.short	0x0014


	//----- nvinfo : EIATTR_SW_WAR
	.align		4
.L_39:
        /*0068*/ 	.byte	0x04, 0x36
        /*006a*/ 	.short	(.L_41 - .L_40)
.L_40:
        /*006c*/ 	.word	0x00000008
.L_41:


//--------------------- .nv.callgraph             --------------------------
	.section	.nv.callgraph,"",@"SHT_CUDA_CALLGRAPH"
	.align	4
	.sectionentsize	8
	.align		4
        /*0000*/ 	.word	0x00000000
	.align		4
        /*0004*/ 	.word	0xffffffff
	.align		4
        /*0008*/ 	.word	0x00000000
	.align		4
        /*000c*/ 	.word	0xfffffffe
	.align		4
        /*0010*/ 	.word	0x00000000
	.align		4
        /*0014*/ 	.word	0xfffffffd
	.align		4
        /*0018*/ 	.word	0x00000000
	.align		4
        /*001c*/ 	.word	0xfffffffc


//--------------------- .text._Z10fft_kernelP6float2mi --------------------------
	.section	.text._Z10fft_kernelP6float2mi,"ax",@progbits
	.align	128
        .global         _Z10fft_kernelP6float2mi
        .type           _Z10fft_kernelP6float2mi,@function
        .size           _Z10fft_kernelP6float2mi,(.L_x_10 - _Z10fft_kernelP6float2mi)
        .other          _Z10fft_kernelP6float2mi,@"STO_CUDA_ENTRY STV_DEFAULT"
_Z10fft_kernelP6float2mi:
.text._Z10fft_kernelP6float2mi:
[----:B------:R-:W-:Y:S01]  /*0000*/  LDC R1, c[0x0][0x37c] ;  /* 0x0000df00ff017b82 */ /* 0x000fe20000000800 */
[----:B------:R-:W0:Y:S07]  /*0010*/  S2R R0, SR_TID.X ;  /* 0x0000000000007919 */ /* 0x000e2e0000002100 */
[----:B------:R-:W1:Y:S01]  /*0020*/  S2UR UR4, SR_CTAID.X ;  /* 0x00000000000479c3 */ /* 0x000e620000002500 */
[----:B------:R-:W2:Y:S07]  /*0030*/  LDCU.64 UR6, c[0x0][0x388] ;  /* 0x00007100ff0677ac */ /* 0x000eae0008000a00 */
[----:B------:R-:W1:Y:S08]  /*0040*/  LDC R16, c[0x0][0x360] ;  /* 0x0000d800ff107b82 */ /* 0x000e700000000800 */
[----:B------:R-:W3:Y:S01]  /*0050*/  LDC R5, c[0x0][0x390] ;  /* 0x0000e400ff057b82 */ /* 0x000ee20000000800 */
[----:B-1----:R-:W-:-:S05]  /*0060*/  IMAD R3, R16, UR4, RZ ;  /* 0x0000000410037c24 */ /* 0x002fca000f8e02ff */
[----:B0-----:R-:W-:Y:S02]  /*0070*/  IADD3 R3, P2, PT, R3, R0, RZ ;  /* 0x0000000003037210 */ /* 0x001fe40007f5e0ff */
[----:B---3--:R-:W-:-:S03]  /*0080*/  ISETP.GE.AND P0, PT, R5, 0x1, PT ;  /* 0x000000010500780c */ /* 0x008fc60003f06270 */
[----:B------:R-:W-:Y:S01]  /*0090*/  IMAD.X R4, RZ, RZ, RZ, P2 ;  /* 0x000000ffff047224 */ /* 0x000fe200010e06ff */
[----:B--2---:R-:W-:-:S04]  /*00a0*/  ISETP.GE.U32.AND P1, PT, R3, UR6, PT ;  /* 0x0000000603007c0c */ /* 0x004fc8000bf26070 */
[----:B------:R-:W-:-:S13]  /*00b0*/  ISETP.GE.U32.OR.EX P0, PT, R4, UR7, !P0, P1 ;  /* 0x0000000704007c0c */ /* 0x000fda000c706510 */
[----:B------:R-:W-:Y:S05]  /*00c0*/  @P0 EXIT ;  /* 0x000000000000094d */ /* 0x000fea0003800000 */
[----:B------:R-:W0:Y:S01]  /*00d0*/  S2UR UR5, SR_CgaCtaId ;  /* 0x00000000000579c3 */ /* 0x000e220000008800 */
[----:B------:R-:W1:Y:S01]  /*00e0*/  LDCU.64 UR6, c[0x0][0x380] ;  /* 0x00007000ff0677ac */ /* 0x000e620008000a00 */
[----:B------:R-:W-:Y:S01]  /*00f0*/  UMOV UR4, 0x400 ;  /* 0x0000040000047882 */ /* 0x000fe20000000000 */
[----:B------:R-:W2:Y:S01]  /*0100*/  LDCU.64 UR8, c[0x0][0x358] ;  /* 0x00006b00ff0877ac */ /* 0x000ea20008000a00 */
[----:B------:R-:W3:Y:S01]  /*0110*/  LDCU.64 UR12, c[0x0][0x388] ;  /* 0x00007100ff0c77ac */ /* 0x000ee20008000a00 */
[----:B------:R-:W4:Y:S01]  /*0120*/  LDCU.64 UR14, c[0x0][0x380] ;  /* 0x00007000ff0e77ac */ /* 0x000f220008000a00 */
[----:B-1----:R-:W-:-:S04]  /*0130*/  LEA R2, P0, R3, UR6, 0x3 ;  /* 0x0000000603027c11 */ /* 0x002fc8000f8018ff */
[----:B------:R-:W-:Y:S01]  /*0140*/  LEA.HI.X R3, R3, UR7, R4, 0x3, P0 ;  /* 0x0000000703037c11 */ /* 0x000fe200080f1c04 */
[----:B0-----:R-:W-:Y:S01]  /*0150*/  ULEA UR5, UR5, UR4, 0x18 ;  /* 0x0000000405057291 */ /* 0x001fe2000f8ec0ff */
[----:B------:R-:W-:Y:S02]  /*0160*/  IMAD.MOV R4, RZ, RZ, -R5 ;  /* 0x000000ffff047224 */ /* 0x000fe400078e0a05 */
[----:B------:R-:W-:-:S03]  /*0170*/  UMOV UR4, URZ ;  /* 0x000000ff00047c82 */ /* 0x000fc60008000000 */
[----:B--234-:R-:W-:-:S07]  /*0180*/  LEA R5, R0, UR5, 0x3 ;  /* 0x0000000500057c11 */ /* 0x01cfce000f8e18ff */
.L_x_7:
[----:B------:R-:W-:Y:S01]  /*0190*/  UIADD3 UR7, UPT, UPT, UR4, 0x1, URZ ;  /* 0x0000000104077890 */ /* 0x000fe2000fffe0ff */
[----:B------:R-:W-:Y:S01]  /*01a0*/  VIADD R4, R4, 0x1 ;  /* 0x0000000104047836 */ /* 0x000fe20000000000 */
[----:B------:R-:W-:Y:S01]  /*01b0*/  UMOV UR6, 0x1 ;  /* 0x0000000100067882 */ /* 0x000fe20000000000 */
[----:B------:R-:W-:Y:S01]  /*01c0*/  BSSY.RECONVERGENT B0, `(.L_x_0) ;  /* 0x000006d000007945 */ /* 0x000fe20003800200 */
[----:B------:R-:W-:Y:S02]  /*01d0*/  USHF.L.U32 UR10, UR6, UR7, URZ ;  /* 0x00000007060a7299 */ /* 0x000fe400080006ff */
[----:B0-----:R-:W-:Y:S01]  /*01e0*/  IMAD.U32 R14, RZ, RZ, UR6 ;  /* 0x00000006ff0e7e24 */ /* 0x001fe2000f8e00ff */
[----:B------:R-:W-:Y:S01]  /*01f0*/  ISETP.NE.AND P2, PT, R4, RZ, PT ;  /* 0x000000ff0400720c */ /* 0x000fe20003f45270 */
[----:B------:R-:W-:Y:S01]  /*0200*/  UMOV UR6, UR4 ;  /* 0x0000000400067c82 */ /* 0x000fe20008000000 */
[----:B------:R-:W-:Y:S01]  /*0210*/  UMOV UR4, UR7 ;  /* 0x0000000700047c82 */ /* 0x000fe20008000000 */
[----:B------:R-:W-:Y:S01]  /*0220*/  ISETP.LT.U32.AND P0, PT, R16, UR10, PT ;  /* 0x0000000a10007c0c */ /* 0x000fe2000bf01070 */
[----:B------:R-:W-:Y:S01]  /*0230*/  IMAD.U32 R11, RZ, RZ, UR10 ;  /* 0x0000000aff0b7e24 */ /* 0x000fe2000f8e00ff */
[----:B------:R-:W-:-:S04]  /*0240*/  SHF.L.U64.HI R15, R14, UR7, RZ ;  /* 0x000000070e0f7c19 */ /* 0x000fc800080102ff */
[----:B------:R-:W-:Y:S02]  /*0250*/  ISETP.GT.U32.AND.EX P0, PT, R15, RZ, PT, P0 ;  /* 0x000000ff0f00720c */ /* 0x000fe40003f04100 */
[--C-:B------:R-:W-:Y:S02]  /*0260*/  SHF.R.U64 R11, R11, 0x1, R15.reuse ;  /* 0x000000010b0b7819 */ /* 0x100fe4000000120f */
[----:B-1----:R-:W-:-:S09]  /*0270*/  SHF.R.U32.HI R9, RZ, 0x1, R15 ;  /* 0x00000001ff097819 */ /* 0x002fd2000001160f */
[----:B--2---:R-:W-:Y:S05]  /*0280*/  @P0 BRA `(.L_x_1) ;  /* 0x0000000000cc0947 */ /* 0x004fea0003800000 */
[----:B------:R-:W-:-:S04]  /*0290*/  ISETP.LT.U32.AND P0, PT, R0, UR10, PT ;  /* 0x0000000a00007c0c */ /* 0x000fc8000bf01070 */
[----:B------:R-:W-:-:S13]  /*02a0*/  ISETP.GT.U32.AND.EX P0, PT, R15, RZ, PT, P0 ;  /* 0x000000ff0f00720c */ /* 0x000fda0003f04100 */
[----:B------:R-:W2:Y:S01]  /*02b0*/  @P0 LDG.E.64 R6, desc[UR8][R2.64] ;  /* 0x0000000802060981 */ /* 0x000ea2000c1e1b00 */
[----:B------:R-:W-:Y:S01]  /*02c0*/  VIADD R13, R11, 0xffffffff ;  /* 0xffffffff0b0d7836 */ /* 0x000fe20000000000 */
[----:B------:R-:W-:Y:S01]  /*02d0*/  SHF.R.U64 R10, R0, UR6, RZ ;  /* 0x00000006000a7c19 */ /* 0x000fe200080012ff */
[----:B------:R-:W-:Y:S03]  /*02e0*/  BSSY.RECONVERGENT B1, `(.L_x_2) ;  /* 0x0000028000017945 */ /* 0x000fe60003800200 */
[----:B------:R-:W-:Y:S02]  /*02f0*/  LOP3.LUT R13, R13, R0, RZ, 0xc0, !PT ;  /* 0x000000000d0d7212 */ /* 0x000fe400078ec0ff */
[----:B------:R-:W-:-:S04]  /*0300*/  SHF.L.U32 R8, R10, UR7, RZ ;  /* 0x000000070a087c19 */ /* 0x000fc800080006ff */
[----:B------:R-:W-:Y:S02]  /*0310*/  IADD3 R20, P1, PT, R8, R13, RZ ;  /* 0x0000000d08147210 */ /* 0x000fe40007f3e0ff */
[----:B------:R-:W-:Y:S02]  /*0320*/  SHF.L.U64.HI R8, R10, UR7, RZ ;  /* 0x000000070a087c19 */ /* 0x000fe400080102ff */
[----:B------:R-:W-:-:S04]  /*0330*/  IADD3 R18, P3, PT, R20, R11, RZ ;  /* 0x0000000b14127210 */ /* 0x000fc80007f7e0ff */
[----:B------:R-:W-:Y:S02]  /*0340*/  IADD3.X R9, PT, PT, R9, RZ, R8, P3, P1 ;  /* 0x000000ff09097210 */ /* 0x000fe40001fe2408 */
[----:B------:R-:W-:-:S04]  /*0350*/  ISETP.GE.U32.AND P1, PT, R18, UR12, PT ;  /* 0x0000000c12007c0c */ /* 0x000fc8000bf26070 */
[----:B------:R-:W-:Y:S01]  /*0360*/  ISETP.GE.U32.AND.EX P1, PT, R9, UR13, PT, P1 ;  /* 0x0000000d09007c0c */ /* 0x000fe2000bf26110 */
[----:B--2---:R0:W-:Y:S01]  /*0370*/  @P0 STS.64 [R5], R6 ;  /* 0x0000000605000388 */ /* 0x0041e20000000a00 */
[----:B------:R-:W-:Y:S11]  /*0380*/  BAR.SYNC.DEFER_BLOCKING 0x0 ;  /* 0x0000000000007b1d */ /* 0x000ff60000010000 */
[----:B------:R-:W-:Y:S05]  /*0390*/  @P1 BRA `(.L_x_3) ;  /* 0x0000000000701947 */ /* 0x000fea0003800000 */
[----:B------:R-:W-:Y:S01]  /*03a0*/  IMAD.U32 R14, RZ, RZ, UR10 ;  /* 0x0000000aff0e7e24 */ /* 0x000fe2000f8e00ff */
[----:B------:R-:W-:Y:S01]  /*03b0*/  MOV R10, R13 ;  /* 0x0000000d000a7202 */ /* 0x000fe20000000f00 */
[----:B------:R-:W-:Y:S01]  /*03c0*/  IMAD.MOV.U32 R11, RZ, RZ, RZ ;  /* 0x000000ffff0b7224 */ /* 0x000fe200078e00ff */
[----:B------:R-:W-:Y:S01]  /*03d0*/  LEA R18, R18, UR5, 0x3 ;  /* 0x0000000512127c11 */ /* 0x000fe2000f8e18ff */
[----:B------:R-:W1:Y:S01]  /*03e0*/  I2F.U64 R12, R14 ;  /* 0x0000000e000c7312 */ /* 0x000e620000301000 */
[----:B------:R-:W-:-:S03]  /*03f0*/  LEA R17, R20, UR5, 0x3 ;  /* 0x0000000514117c11 */ /* 0x000fc6000f8e18ff */
[----:B0-----:R-:W0:Y:S04]  /*0400*/  LDS.64 R6, [R18] ;  /* 0x0000000012067984 */ /* 0x001e280000000a00 */
[----:B------:R-:W2:Y:S01]  /*0410*/  I2F.U64 R10, R10 ;  /* 0x0000000a000a7312 */ /* 0x000ea20000301000 */
[----:B------:R-:W3:Y:S01]  /*0420*/  LDS.64 R8, [R17] ;  /* 0x0000000011087984 */ /* 0x000ee20000000a00 */
[----:B-1----:R-:W-:Y:S01]  /*0430*/  FSETP.GEU.AND P1, PT, |R12|, 1.175494350822287508e-38, PT ;  /* 0x008000000c00780b */ /* 0x002fe20003f2e200 */
[----:B--2---:R-:W-:-:S12]  /*0440*/  FMUL R13, R10, -6.2831854820251464844 ;  /* 0xc0c90fdb0a0d7820 */ /* 0x004fd80000400000 */
[----:B------:R-:W-:Y:S01]  /*0450*/  @!P1 FMUL R12, R12, 16777216 ;  /* 0x4b8000000c0c9820 */ /* 0x000fe20000400000 */
[----:B------:R-:W-:-:S05]  /*0460*/  @!P1 FMUL R13, R13, 16777216 ;  /* 0x4b8000000d0d9820 */ /* 0x000fca0000400000 */
[----:B------:R-:W1:Y:S02]  /*0470*/  MUFU.RCP R12, R12 ;  /* 0x0000000c000c7308 */ /* 0x000e640000001000 */
[----:B-1----:R-:W-:-:S04]  /*0480*/  FMUL R13, R12, R13 ;  /* 0x0000000d0c0d7220 */ /* 0x002fc80000400000 */
[----:B------:R-:W-:-:S04]  /*0490*/  FMUL.RZ R15, R13, 0.15915493667125701904 ;  /* 0x3e22f9830d0f7820 */ /* 0x000fc8000040c000 */
[----:B------:R-:W0:Y:S08]  /*04a0*/  MUFU.SIN R10, R15 ;  /* 0x0000000f000a7308 */ /* 0x000e300000000400 */
[----:B------:R-:W1:Y:S01]  /*04b0*/  MUFU.COS R11, R15 ;  /* 0x0000000f000b7308 */ /* 0x000e620000000000 */
[-C--:B0-----:R-:W-:Y:S01]  /*04c0*/  FMUL R14, R10, R6.reuse ;  /* 0x000000060a0e7220 */ /* 0x081fe20000400000 */
[----:B-1----:R-:W-:-:S03]  /*04d0*/  FMUL R13, R11, R6 ;  /* 0x000000060b0d7220 */ /* 0x002fc60000400000 */
[-C--:B------:R-:W-:Y:S01]  /*04e0*/  FFMA R14, R11, R7.reuse, R14 ;  /* 0x000000070b0e7223 */ /* 0x080fe2000000000e */
[----:B------:R-:W-:-:S03]  /*04f0*/  FFMA R13, R10, -R7, R13 ;  /* 0x800000070a0d7223 */ /* 0x000fc6000000000d */
[C-C-:B---3--:R-:W-:Y:S01]  /*0500*/  FADD R7, R9.reuse, R14.reuse ;  /* 0x0000000e09077221 */ /* 0x148fe20000000000 */
[----:B------:R-:W-:Y:S01]  /*0510*/  FADD R9, R9, -R14 ;  /* 0x8000000e09097221 */ /* 0x000fe20000000000 */
[C-C-:B------:R-:W-:Y:S01]  /*0520*/  FADD R6, R8.reuse, R13.reuse ;  /* 0x0000000d08067221 */ /* 0x140fe20000000000 */
[----:B------:R-:W-:-:S04]  /*0530*/  FADD R8, R8, -R13 ;  /* 0x8000000d08087221 */ /* 0x000fc80000000000 */
[----:B------:R1:W-:Y:S04]  /*0540*/  STS.64 [R17], R6 ;  /* 0x0000000611007388 */ /* 0x0003e80000000a00 */
[----:B------:R1:W-:Y:S02]  /*0550*/  STS.64 [R18], R8 ;  /* 0x0000000812007388 */ /* 0x0003e40000000a00 */
.L_x_3:
[----:B------:R-:W-:Y:S05]  /*0560*/  BSYNC.RECONVERGENT B1 ;  /* 0x0000000000017941 */ /* 0x000fea0003800200 */
.L_x_2:
[----:B------:R-:W-:Y:S06]  /*0570*/  BAR.SYNC.DEFER_BLOCKING 0x0 ;  /* 0x0000000000007b1d */ /* 0x000fec0000010000 */
[----:B------:R-:W-:Y:S05]  /*0580*/  @!P0 BRA `(.L_x_4) ;  /* 0x0000000000c08947 */ /* 0x000fea0003800000 */
[----:B01----:R-:W0:Y:S04]  /*0590*/  LDS.64 R6, [R5] ;  /* 0x0000000005067984 */ /* 0x003e280000000a00 */
[----:B0-----:R2:W-:Y:S01]  /*05a0*/  STG.E.64 desc[UR8][R2.64], R6 ;  /* 0x0000000602007986 */ /* 0x0015e2000c101b08 */
[----:B------:R-:W-:Y:S05]  /*05b0*/  BRA `(.L_x_4) ;  /* 0x0000000000b47947 */ /* 0x000fea0003800000 */
.L_x_1:
[----:B------:R-:W-:Y:S01]  /*05c0*/  VIADD R7, R11, 0xffffffff ;  /* 0xffffffff0b077836 */ /* 0x000fe20000000000 */
[----:B------:R-:W-:Y:S01]  /*05d0*/  SHF.R.U64 R6, R0, UR6, RZ ;  /* 0x0000000600067c19 */ /* 0x000fe200080012ff */
[----:B------:R-:W-:Y:S03]  /*05e0*/  BSSY.RECONVERGENT B1, `(.L_x_5) ;  /* 0x0000029000017945 */ /* 0x000fe60003800200 */
[----:B------:R-:W-:Y:S02]  /*05f0*/  LOP3.LUT R17, R7, R0, RZ, 0xc0, !PT ;  /* 0x0000000007117212 */ /* 0x000fe400078ec0ff */
[C---:B------:R-:W-:Y:S02]  /*0600*/  SHF.L.U32 R8, R6.reuse, UR7, RZ ;  /* 0x0000000706087c19 */ /* 0x040fe400080006ff */
[----:B------:R-:W-:Y:S02]  /*0610*/  SHF.L.U64.HI R7, R6, UR7, RZ ;  /* 0x0000000706077c19 */ /* 0x000fe400080102ff */
[----:B------:R-:W-:-:S04]  /*0620*/  IADD3 R8, P0, PT, R17, R8, RZ ;  /* 0x0000000811087210 */ /* 0x000fc80007f1e0ff */
[----:B------:R-:W-:Y:S01]  /*0630*/  IADD3 R6, P1, PT, R8, R11, RZ ;  /* 0x0000000b08067210 */ /* 0x000fe20007f3e0ff */
[----:B------:R-:W-:-:S03]  /*0640*/  IMAD.X R7, RZ, RZ, R7, P0 ;  /* 0x000000ffff077224 */ /* 0x000fc600000e0607 */
[----:B------:R-:W-:Y:S01]  /*0650*/  ISETP.GE.U32.AND P0, PT, R6, UR12, PT ;  /* 0x0000000c06007c0c */ /* 0x000fe2000bf06070 */
[----:B------:R-:W-:-:S05]  /*0660*/  IMAD.X R6, R7, 0x1, R9, P1 ;  /* 0x0000000107067824 */ /* 0x000fca00008e0609 */
[----:B------:R-:W-:-:S13]  /*0670*/  ISETP.GE.U32.AND.EX P0, PT, R6, UR13, PT, P0 ;  /* 0x0000000d06007c0c */ /* 0x000fda000bf06100 */
[----:B------:R-:W-:Y:S05]  /*0680*/  @P0 BRA `(.L_x_6) ;  /* 0x0000000000780947 */ /* 0x000fea0003800000 */
[----:B------:R-:W-:-:S04]  /*0690*/  LEA R6, P0, R8, UR14, 0x3 ;  /* 0x0000000e08067c11 */ /* 0x000fc8000f8018ff */
[----:B------:R-:W-:Y:S02]  /*06a0*/  LEA.HI.X R7, R8, UR15, R7, 0x3, P0 ;  /* 0x0000000f08077c11 */ /* 0x000fe400080f1c07 */
[----:B------:R-:W-:-:S04]  /*06b0*/  LEA R8, P0, R11, R6, 0x3 ;  /* 0x000000060b087211 */ /* 0x000fc800078018ff */
[----:B------:R-:W-:Y:S02]  /*06c0*/  LEA.HI.X R9, R11, R7, R9, 0x3, P0 ;  /* 0x000000070b097211 */ /* 0x000fe400000f1c09 */
[----:B------:R-:W2:Y:S04]  /*06d0*/  LDG.E.64 R10, desc[UR8][R6.64] ;  /* 0x00000008060a7981 */ /* 0x000ea8000c1e1b00 */
[----:B------:R-:W3:Y:S01]  /*06e0*/  LDG.E.64 R12, desc[UR8][R8.64] ;  /* 0x00000008080c7981 */ /* 0x000ee2000c1e1b00 */
[----:B------:R-:W-:-:S04]  /*06f0*/  MOV R14, UR10 ;  /* 0x0000000a000e7c02 */ /* 0x000fc80008000f00 */
[----:B------:R-:W0:Y:S02]  /*0700*/  I2F.U64 R21, R14 ;  /* 0x0000000e00157312 */ /* 0x000e240000301000 */
[----:B0-----:R-:W-:Y:S01]  /*0710*/  FSETP.GEU.AND P0, PT, |R21|, 1.175494350822287508e-38, PT ;  /* 0x008000001500780b */ /* 0x001fe20003f0e200 */
[----:B------:R-:W-:Y:S02]  /*0720*/  IMAD.MOV.U32 R14, RZ, RZ, R17 ;  /* 0x000000ffff0e7224 */ /* 0x000fe400078e0011 */
[----:B------:R-:W-:-:S04]  /*0730*/  IMAD.MOV.U32 R15, RZ, RZ, RZ ;  /* 0x000000ffff0f7224 */ /* 0x000fc800078e00ff */
[----:B------:R-:W0:Y:S06]  /*0740*/  I2F.U64 R17, R14 ;  /* 0x0000000e00117312 */ /* 0x000e2c0000301000 */
[----:B------:R-:W-:-:S04]  /*0750*/  @!P0 FMUL R21, R21, 16777216 ;  /* 0x4b80000015158820 */ /* 0x000fc80000400000 */
[----:B------:R-:W1:Y:S01]  /*0760*/  MUFU.RCP R18, R21 ;  /* 0x0000001500127308 */ /* 0x000e620000001000 */
[----:B0-----:R-:W-:-:S04]  /*0770*/  FMUL R17, R17, -6.2831854820251464844 ;  /* 0xc0c90fdb11117820 */ /* 0x001fc80000400000 */
[----:B------:R-:W-:-:S04]  /*0780*/  @!P0 FMUL R17, R17, 16777216 ;  /* 0x4b80000011118820 */ /* 0x000fc80000400000 */
[----:B-1----:R-:W-:-:S04]  /*0790*/  FMUL R17, R18, R17 ;  /* 0x0000001112117220 */ /* 0x002fc80000400000 */
[----:B------:R-:W-:-:S04]  /*07a0*/  FMUL.RZ R20, R17, 0.15915493667125701904 ;  /* 0x3e22f98311147820 */ /* 0x000fc8000040c000 */
[----:B------:R-:W3:Y:S08]  /*07b0*/  MUFU.SIN R17, R20 ;  /* 0x0000001400117308 */ /* 0x000ef00000000400 */
[----:B------:R-:W0:Y:S01]  /*07c0*/  MUFU.COS R18, R20 ;  /* 0x0000001400127308 */ /* 0x000e220000000000 */
[-C--:B---3--:R-:W-:Y:S01]  /*07d0*/  FMUL R19, R17, R12.reuse ;  /* 0x0000000c11137220 */ /* 0x088fe20000400000 */
[----:B0-----:R-:W-:-:S03]  /*07e0*/  FMUL R12, R18, R12 ;  /* 0x0000000c120c7220 */ /* 0x001fc60000400000 */
[-C--:B------:R-:W-:Y:S01]  /*07f0*/  FFMA R18, R18, R13.reuse, R19 ;  /* 0x0000000d12127223 */ /* 0x080fe20000000013 */
[----:B------:R-:W-:-:S03]  /*0800*/  FFMA R13, R17, -R13, R12 ;  /* 0x8000000d110d7223 */ /* 0x000fc6000000000c */
[C-C-:B--2---:R-:W-:Y:S01]  /*0810*/  FADD R15, R11.reuse, R18.reuse ;  /* 0x000000120b0f7221 */ /* 0x144fe20000000000 */
[C-C-:B------:R-:W-:Y:S01]  /*0820*/  FADD R14, R10.reuse, R13.reuse ;  /* 0x0000000d0a0e7221 */ /* 0x140fe20000000000 */
[----:B------:R-:W-:Y:S01]  /*0830*/  FADD R11, R11, -R18 ;  /* 0x800000120b0b7221 */ /* 0x000fe20000000000 */
[----:B------:R-:W-:-:S03]  /*0840*/  FADD R10, R10, -R13 ;  /* 0x8000000d0a0a7221 */ /* 0x000fc60000000000 */
[----:B------:R0:W-:Y:S04]  /*0850*/  STG.E.64 desc[UR8][R6.64], R14 ;  /* 0x0000000e06007986 */ /* 0x0001e8000c101b08 */
[----:B------:R0:W-:Y:S02]  /*0860*/  STG.E.64 desc[UR8][R8.64], R10 ;  /* 0x0000000a08007986 */ /* 0x0001e4000c101b08 */
.L_x_6:
[----:B------:R-:W-:Y:S05]  /*0870*/  BSYNC.RECONVERGENT B1 ;  /* 0x0000000000017941 */ /* 0x000fea0003800200 */
.L_x_5:
[----:B------:R-:W-:Y:S06]  /*0880*/  BAR.SYNC.DEFER_BLOCKING 0x0 ;  /* 0x0000000000007b1d */ /* 0x000fec0000010000 */
.L_x_4:
[----:B------:R-:W-:Y:S05]  /*0890*/  BSYNC.RECONVERGENT B0 ;  /* 0x0000000000007941 */ /* 0x000fea0003800200 */
.L_x_0:
[----:B------:R-:W-:Y:S05]  /*08a0*/  @P2 BRA `(.L_x_7) ;  /* 0xfffffff800382947 */ /* 0x000fea000383ffff */
[----:B------:R-:W-:Y:S05]  /*08b0*/  EXIT ;  /* 0x000000000000794d */ /* 0x000fea0003800000 */
.L_x_8:
[----:B------:R-:W-:-:S00]  /*08c0*/  BRA `(.L_x_8) ;  /* 0xfffffffc00fc7947 */ /* 0x000fc0000383ffff */
[----:B------:R-:W-:-:S00]  /*08d0*/  NOP ;  /* 0x0000000000007918 */ /* 0x000fc00000000000 */
        /* <DEDUP_REMOVED lines=10> */
.L_x_10:


//--------------------- .text._Z18bit_reverse_kernelP6float2mi --------------------------
	.section	.text._Z18bit_reverse_kernelP6float2mi,"ax",@progbits
	.align	128
        .global         _Z18bit_reverse_kernelP6float2mi
        .type           _Z18bit_reverse_kernelP6float2mi,@function
        .size           _Z18bit_reverse_kernelP6float2mi,(.L_x_11 - _Z18bit_reverse_kernelP6float2mi)
        .other          _Z18bit_reverse_kernelP6float2mi,@"STO_CUDA_ENTRY STV_DEFAULT"
_Z18bit_reverse_kernelP6float2mi:
.text._Z18bit_reverse_kernelP6float2mi:
[----:B------:R-:W-:Y:S01]  /*0000*/  LDC R1, c[0x0][0x37c] ;  /* 0x0000df00ff017b82 */ /* 0x000fe20000000800 */
[----:B------:R-:W0:Y:S07]  /*0010*/  S2R R3, SR_TID.X ;  /* 0x0000000000037919 */ /* 0x000e2e0000002100 */
[----:B------:R-:W0:Y:S01]  /*0020*/  S2UR UR4, SR_CTAID.X ;  /* 0x00000000000479c3 */ /* 0x000e220000002500 */
[----:B------:R-:W1:Y:S07]  /*0030*/  LDCU.64 UR6, c[0x0][0x388] ;  /* 0x00007100ff0677ac */ /* 0x000e6e0008000a00 */
[----:B------:R-:W0:Y:S02]  /*0040*/  LDC R0, c[0x0][0x360] ;  /* 0x0000d800ff007b82 */ /* 0x000e240000000800 */
[----:B0-----:R-:W-:-:S05]  /*0050*/  IMAD R0, R0, UR4, R3 ;  /* 0x0000000400007c24 */ /* 0x001fca000f8e0203 */
[----:B-1----:R-:W-:-:S04]  /*0060*/  ISETP.GE.U32.AND P0, PT, R0, UR6, PT ;  /* 0x0000000600007c0c */ /* 0x002fc8000bf06070 */
[----:B------:R-:W-:-:S13]  /*0070*/  ISETP.GE.U32.AND.EX P0, PT, RZ, UR7, PT, P0 ;  /* 0x00000007ff007c0c */ /* 0x000fda000bf06100 */
[----:B------:R-:W-:Y:S05]  /*0080*/  @P0 EXIT ;  /* 0x000000000000094d */ /* 0x000fea0003800000 */
[----:B------:R-:W0:Y:S01]  /*0090*/  LDCU UR4, c[0x0][0x390] ;  /* 0x00007200ff0477ac */ /* 0x000e220008000800 */
[----:B------:R-:W1:Y:S01]  /*00a0*/  BREV R2, R0 ;  /* 0x0000000000027301 */ /* 0x000e620000000000 */
[----:B0-----:R-:W-:-:S06]  /*00b0*/  UIADD3 UR4, UPT, UPT, -UR4, 0x40, URZ ;  /* 0x0000004004047890 */ /* 0x001fcc000fffe1ff */
[--C-:B-1----:R-:W-:Y:S02]  /*00c0*/  SHF.R.U64 R5, RZ, UR4, R2.reuse ;  /* 0x00000004ff057c19 */ /* 0x102fe40008001202 */
[----:B------:R-:W-:Y:S02]  /*00d0*/  SHF.R.U32.HI R6, RZ, UR4, R2 ;  /* 0x00000004ff067c19 */ /* 0x000fe40008011602 */
[----:B------:R-:W-:-:S04]  /*00e0*/  ISETP.GT.U32.AND P0, PT, R5, R0, PT ;  /* 0x000000000500720c */ /* 0x000fc80003f04070 */
[----:B------:R-:W-:-:S13]  /*00f0*/  ISETP.GT.U32.AND.EX P0, PT, R6, RZ, PT, P0 ;  /* 0x000000ff0600720c */ /* 0x000fda0003f04100 */
[----:B------:R-:W-:Y:S05]  /*0100*/  @!P0 EXIT ;  /* 0x000000000000894d */ /* 0x000fea0003800000 */
[----:B------:R-:W0:Y:S01]  /*0110*/  LDCU.64 UR6, c[0x0][0x380] ;  /* 0x00007000ff0677ac */ /* 0x000e220008000a00 */
[----:B------:R-:W1:Y:S01]  /*0120*/  LDCU.64 UR4, c[0x0][0x358] ;  /* 0x00006b00ff0477ac */ /* 0x000e620008000a00 */
[C---:B0-----:R-:W-:Y:S02]  /*0130*/  LEA R4, P1, R5.reuse, UR6, 0x3 ;  /* 0x0000000605047c11 */ /* 0x041fe4000f8218ff */
[C---:B------:R-:W-:Y:S02]  /*0140*/  LEA R2, P0, R0.reuse, UR6, 0x3 ;  /* 0x0000000600027c11 */ /* 0x040fe4000f8018ff */
[----:B------:R-:W-:Y:S02]  /*0150*/  LEA.HI.X R5, R5, UR7, R6, 0x3, P1 ;  /* 0x0000000705057c11 */ /* 0x000fe400088f1c06 */
[----:B------:R-:W-:-:S03]  /*0160*/  LEA.HI.X R3, R0, UR7, RZ, 0x3, P0 ;  /* 0x0000000700037c11 */ /* 0x000fc600080f1cff */
[----:B-1----:R-:W2:Y:S04]  /*0170*/  LDG.E.64 R8, desc[UR4][R4.64] ;  /* 0x0000000404087981 */ /* 0x002ea8000c1e1b00 */
[----:B------:R-:W3:Y:S04]  /*0180*/  LDG.E.64 R6, desc[UR4][R2.64] ;  /* 0x0000000402067981 */ /* 0x000ee8000c1e1b00 */
[----:B--2---:R-:W-:Y:S04]  /*0190*/  STG.E.64 desc[UR4][R2.64], R8 ;  /* 0x0000000802007986 */ /* 0x004fe8000c101b04 */
[----:B---3--:R-:W-:Y:S01]  /*01a0*/  STG.E.64 desc[UR4][R4.64], R6 ;  /* 0x0000000604007986 */ /* 0x008fe2000c101b04 */
[----:B------:R-:W-:Y:S05]  /*01b0*/  EXIT ;  /* 0x000000000000794d */ /* 0x000fea0003800000 */
.L_x_9:
        /* <DEDUP_REMOVED lines=12> */
.L_x_11:


//--------------------- .nv.shared._Z10fft_kernelP6float2mi --------------------------
	.section	.nv.shared._Z10fft_kernelP6float2mi,"aw",@nobits
	.sectionflags	@""
	.align	16
	.zero		1024


//--------------------- .nv.shared.reserved.0     --------------------------
	.section	.nv.shared.reserved.0,"aw",@nobits
	.weak		__nv_reservedSMEM_offset_0_alias
	.size		__nv_reservedSMEM_offset_0_alias, 0, 64
	.other		__nv_reservedSMEM_offset_0_alias,@"STO_CUDA_RESERVED_SHARED STV_DEFAULT"
__nv_reservedSMEM_offset_0_alias:
	.zero		0
	.zero		64


//--------------------- .nv.shared._Z18bit_reverse_kernelP6float2mi --------------------------
	.section	.nv.shared._Z18bit_reverse_kernelP6float2mi,"aw",@nobits
	.sectionflags	@""
	.align	16
	.zero		1024


//--------------------- .nv.constant0._Z10fft_kernelP6float2mi --------------------------
	.section	.nv.constant0._Z10fft_kernelP6float2mi,"a",@progbits
	.sectionflags	@""
	.align	4
.nv.constant0._Z10fft_kernelP6float2mi:
	.zero		916


//--------------------- .nv.constant0._Z18bit_reverse_kernelP6float2mi --------------------------
	.section	.nv.constant0._Z18bit_reverse_kernelP6float2mi,"a",@progbits
	.sectionflags	@""
	.align	4
.nv.constant0._Z18bit_reverse_kernelP6float2mi:
	.zero		916


//--------------------- SYMBOLS --------------------------

	.type		.nv.reservedSmem.offset0,@object
	.size		.nv.reservedSmem.offset0,0x4
	.type		.nv.reservedSmem.cap,@object
	.size		.nv.reservedSmem.cap,0x4
